//
// Generated by NVIDIA NVVM Compiler
//
// Compiler Build ID: CL-36424714
// Cuda compilation tools, release 13.0, V13.0.88
// Based on NVVM 20.0.0
//

.version 9.0
.target sm_100
.address_size 64

	// .globl	_ZN3cub18CUB_300001_SM_10006detail11EmptyKernelIvEEvv
.global .align 1 .b8 _ZN41_INTERNAL_3f10770e_4_k_cu_152c5a98_1612344cuda3std3__45__cpo5beginE[1];
.global .align 1 .b8 _ZN41_INTERNAL_3f10770e_4_k_cu_152c5a98_1612344cuda3std3__45__cpo3endE[1];
.global .align 1 .b8 _ZN41_INTERNAL_3f10770e_4_k_cu_152c5a98_1612344cuda3std3__45__cpo6cbeginE[1];
.global .align 1 .b8 _ZN41_INTERNAL_3f10770e_4_k_cu_152c5a98_1612344cuda3std3__45__cpo4cendE[1];
.global .align 1 .b8 _ZN41_INTERNAL_3f10770e_4_k_cu_152c5a98_1612344cuda3std3__45__cpo6rbeginE[1];
.global .align 1 .b8 _ZN41_INTERNAL_3f10770e_4_k_cu_152c5a98_1612344cuda3std3__45__cpo4rendE[1];
.global .align 1 .b8 _ZN41_INTERNAL_3f10770e_4_k_cu_152c5a98_1612344cuda3std3__45__cpo7crbeginE[1];
.global .align 1 .b8 _ZN41_INTERNAL_3f10770e_4_k_cu_152c5a98_1612344cuda3std3__45__cpo5crendE[1];
.global .align 1 .b8 _ZN41_INTERNAL_3f10770e_4_k_cu_152c5a98_1612344cuda3std3__443_GLOBAL__N__3f10770e_4_k_cu_152c5a98_1612346ignoreE[1];
.global .align 1 .b8 _ZN41_INTERNAL_3f10770e_4_k_cu_152c5a98_1612344cuda3std3__419piecewise_constructE[1];
.global .align 1 .b8 _ZN41_INTERNAL_3f10770e_4_k_cu_152c5a98_1612344cuda3std3__48in_placeE[1];
.global .align 1 .b8 _ZN41_INTERNAL_3f10770e_4_k_cu_152c5a98_1612344cuda3std3__420unreachable_sentinelE[1];
.global .align 1 .b8 _ZN41_INTERNAL_3f10770e_4_k_cu_152c5a98_1612344cuda3std3__47nulloptE[1];
.global .align 1 .b8 _ZN41_INTERNAL_3f10770e_4_k_cu_152c5a98_1612344cuda3std3__48unexpectE[1];
.global .align 1 .b8 _ZN41_INTERNAL_3f10770e_4_k_cu_152c5a98_1612344cuda3std6ranges3__45__cpo4swapE[1];
.global .align 1 .b8 _ZN41_INTERNAL_3f10770e_4_k_cu_152c5a98_1612344cuda3std6ranges3__45__cpo9iter_moveE[1];
.global .align 1 .b8 _ZN41_INTERNAL_3f10770e_4_k_cu_152c5a98_1612344cuda3std6ranges3__45__cpo5beginE[1];
.global .align 1 .b8 _ZN41_INTERNAL_3f10770e_4_k_cu_152c5a98_1612344cuda3std6ranges3__45__cpo3endE[1];
.global .align 1 .b8 _ZN41_INTERNAL_3f10770e_4_k_cu_152c5a98_1612344cuda3std6ranges3__45__cpo6cbeginE[1];
.global .align 1 .b8 _ZN41_INTERNAL_3f10770e_4_k_cu_152c5a98_1612344cuda3std6ranges3__45__cpo4cendE[1];
.global .align 1 .b8 _ZN41_INTERNAL_3f10770e_4_k_cu_152c5a98_1612344cuda3std6ranges3__45__cpo7advanceE[1];
.global .align 1 .b8 _ZN41_INTERNAL_3f10770e_4_k_cu_152c5a98_1612344cuda3std6ranges3__45__cpo9iter_swapE[1];
.global .align 1 .b8 _ZN41_INTERNAL_3f10770e_4_k_cu_152c5a98_1612344cuda3std6ranges3__45__cpo4nextE[1];
.global .align 1 .b8 _ZN41_INTERNAL_3f10770e_4_k_cu_152c5a98_1612344cuda3std6ranges3__45__cpo4prevE[1];
.global .align 1 .b8 _ZN41_INTERNAL_3f10770e_4_k_cu_152c5a98_1612344cuda3std6ranges3__45__cpo4dataE[1];
.global .align 1 .b8 _ZN41_INTERNAL_3f10770e_4_k_cu_152c5a98_1612344cuda3std6ranges3__45__cpo5cdataE[1];
.global .align 1 .b8 _ZN41_INTERNAL_3f10770e_4_k_cu_152c5a98_1612344cuda3std6ranges3__45__cpo4sizeE[1];
.global .align 1 .b8 _ZN41_INTERNAL_3f10770e_4_k_cu_152c5a98_1612344cuda3std6ranges3__45__cpo5ssizeE[1];
.global .align 1 .b8 _ZN41_INTERNAL_3f10770e_4_k_cu_152c5a98_1612344cuda3std6ranges3__45__cpo8distanceE[1];
.global .align 1 .b8 _ZN41_INTERNAL_3f10770e_4_k_cu_152c5a98_1612346thrust24THRUST_300001_SM_1000_NS8cuda_cub3parE[1];
.global .align 1 .b8 _ZN41_INTERNAL_3f10770e_4_k_cu_152c5a98_1612346thrust24THRUST_300001_SM_1000_NS8cuda_cub10par_nosyncE[1];
.global .align 1 .b8 _ZN41_INTERNAL_3f10770e_4_k_cu_152c5a98_1612346thrust24THRUST_300001_SM_1000_NS6system6detail10sequential3seqE[1];
.global .align 1 .b8 _ZN41_INTERNAL_3f10770e_4_k_cu_152c5a98_1612346thrust24THRUST_300001_SM_1000_NS12placeholders2_1E[1];
.global .align 1 .b8 _ZN41_INTERNAL_3f10770e_4_k_cu_152c5a98_1612346thrust24THRUST_300001_SM_1000_NS12placeholders2_2E[1];
.global .align 1 .b8 _ZN41_INTERNAL_3f10770e_4_k_cu_152c5a98_1612346thrust24THRUST_300001_SM_1000_NS12placeholders2_3E[1];
.global .align 1 .b8 _ZN41_INTERNAL_3f10770e_4_k_cu_152c5a98_1612346thrust24THRUST_300001_SM_1000_NS12placeholders2_4E[1];
.global .align 1 .b8 _ZN41_INTERNAL_3f10770e_4_k_cu_152c5a98_1612346thrust24THRUST_300001_SM_1000_NS12placeholders2_5E[1];
.global .align 1 .b8 _ZN41_INTERNAL_3f10770e_4_k_cu_152c5a98_1612346thrust24THRUST_300001_SM_1000_NS12placeholders2_6E[1];
.global .align 1 .b8 _ZN41_INTERNAL_3f10770e_4_k_cu_152c5a98_1612346thrust24THRUST_300001_SM_1000_NS12placeholders2_7E[1];
.global .align 1 .b8 _ZN41_INTERNAL_3f10770e_4_k_cu_152c5a98_1612346thrust24THRUST_300001_SM_1000_NS12placeholders2_8E[1];
.global .align 1 .b8 _ZN41_INTERNAL_3f10770e_4_k_cu_152c5a98_1612346thrust24THRUST_300001_SM_1000_NS12placeholders2_9E[1];
.global .align 1 .b8 _ZN41_INTERNAL_3f10770e_4_k_cu_152c5a98_1612346thrust24THRUST_300001_SM_1000_NS12placeholders3_10E[1];
.global .align 1 .b8 _ZN41_INTERNAL_3f10770e_4_k_cu_152c5a98_1612346thrust24THRUST_300001_SM_1000_NS3seqE[1];

.visible .entry _ZN3cub18CUB_300001_SM_10006detail11EmptyKernelIvEEvv()
{


	ret;

}


// ===== COMPILED SASS (sm_100) =====

	.target	sm_100

	.elftype	@"ET_EXEC"


//--------------------- .note.nv.tkinfo           --------------------------
	.section	.note.nv.tkinfo,"",@"SHT_NOTE"
	.sectionflags	@"SHF_NOTE_NV_TKINFO"
	.tkinfo
        /*0018*/ 	.word	0x00000002
        /*0030*/ 	.string	""
        /*0030*/ 	.string	"ptxas"
        /*0030*/ 	.string	"Cuda compilation tools, release 13.0, V13.0.88"
        /*0030*/ 	.string	"Build cuda_13.0.r13.0/compiler.36424714_0"
        /*0030*/ 	.string	"-arch sm_100 -m 64 "



//--------------------- .note.nv.cuinfo           --------------------------
	.section	.note.nv.cuinfo,"",@"SHT_NOTE"
	.sectionflags	@"SHF_NOTE_NV_CUINFO"
        /*0018*/ 	.short	0x0002
        /*001a*/ 	.short	0x0064
        /*001c*/ 	.short	0x0082
	.zero		2


//--------------------- .nv.info                  --------------------------
	.section	.nv.info,"",@"SHT_CUDA_INFO"
	.align	4


	//----- nvinfo : EIATTR_REGCOUNT
	.align		4
        /*0000*/ 	.byte	0x04, 0x2f
        /*0002*/ 	.short	(.L_44 - .L_43)
	.align		4
.L_43:
        /*0004*/ 	.word	index@(_ZN3cub18CUB_300001_SM_10006detail11EmptyKernelIvEEvv)
        /*0008*/ 	.word	0x00000004


	//----- nvinfo : EIATTR_FRAME_SIZE
	.align		4
.L_44:
        /*000c*/ 	.byte	0x04, 0x11
        /*000e*/ 	.short	(.L_46 - .L_45)
	.align		4
.L_45:
        /*0010*/ 	.word	index@(_ZN3cub18CUB_300001_SM_10006detail11EmptyKernelIvEEvv)
        /*0014*/ 	.word	0x00000000


	//----- nvinfo : EIATTR_MIN_STACK_SIZE
	.align		4
.L_46:
        /*0018*/ 	.byte	0x04, 0x12
        /*001a*/ 	.short	(.L_48 - .L_47)
	.align		4
.L_47:
        /*001c*/ 	.word	index@(_ZN3cub18CUB_300001_SM_10006detail11EmptyKernelIvEEvv)
        /*0020*/ 	.word	0x00000000
.L_48:


//--------------------- .nv.compat                --------------------------
	.section	.nv.compat,"",@"SHT_CUDA_COMPAT_INFO"
	.align	4
        /*0000*/ 	.byte	0x02, 0x09, 0x00, 0x00, 0x02, 0x02, 0x01, 0x00, 0x02, 0x05, 0x05, 0x00, 0x03, 0x07, 0x01, 0x01
        /*0010*/ 	.byte	0x02, 0x03, 0x00, 0x00, 0x02, 0x06, 0x01, 0x00, 0x04, 0x0b, 0x08, 0x00, 0x09, 0x00, 0x00, 0x00
        /*0020*/ 	.byte	0x00, 0x00, 0x00, 0x00


//--------------------- .nv.info._ZN3cub18CUB_300001_SM_10006detail11EmptyKernelIvEEvv --------------------------
	.section	.nv.info._ZN3cub18CUB_300001_SM_10006detail11EmptyKernelIvEEvv,"",@"SHT_CUDA_INFO"
	.sectionflags	@""
	.align	4


	//----- nvinfo : EIATTR_CUDA_API_VERSION
	.align		4
        /*0000*/ 	.byte	0x04, 0x37
        /*0002*/ 	.short	(.L_50 - .L_49)
.L_49:
        /*0004*/ 	.word	0x00000082


	//----- nvinfo : EIATTR_SPARSE_MMA_MASK
	.align		4
.L_50:
        /*0008*/ 	.byte	0x03, 0x50
        /*000a*/ 	.short	0x0000


	//----- nvinfo : EIATTR_MAXREG_COUNT
	.align		4
        /*000c*/ 	.byte	0x03, 0x1b
        /*000e*/ 	.short	0x00ff


	//----- nvinfo : EIATTR_MERCURY_ISA_VERSION
	.align		4
        /*0010*/ 	.byte	0x03, 0x5f
        /*0012*/ 	.short	0x0101


	//----- nvinfo : EIATTR_VRC_CTA_INIT_COUNT
	.align		4
        /*0014*/ 	.byte	0x02, 0x4a
	.zero		1
	.zero		1


	//----- nvinfo : EIATTR_EXIT_INSTR_OFFSETS
	.align		4
        /*0018*/ 	.byte	0x04, 0x1c
        /*001a*/ 	.short	(.L_52 - .L_51)


	//   ....[0]....
.L_51:
        /*001c*/ 	.word	0x00000010


	//----- nvinfo : EIATTR_SW_WAR
	.align		4
.L_52:
        /*0020*/ 	.byte	0x04, 0x36
        /*0022*/ 	.short	(.L_54 - .L_53)
.L_53:
        /*0024*/ 	.word	0x00000008
.L_54:


//--------------------- .nv.callgraph             --------------------------
	.section	.nv.callgraph,"",@"SHT_CUDA_CALLGRAPH"
	.align	4
	.sectionentsize	8
	.align		4
        /*0000*/ 	.word	0x00000000
	.align		4
        /*0004*/ 	.word	0xffffffff
	.align		4
        /*0008*/ 	.word	0x00000000
	.align		4
        /*000c*/ 	.word	0xfffffffe
	.align		4
        /*0010*/ 	.word	0x00000000
	.align		4
        /*0014*/ 	.word	0xfffffffd
	.align		4
        /*0018*/ 	.word	0x00000000
	.align		4
        /*001c*/ 	.word	0xfffffffc


//--------------------- .nv.constant4             --------------------------
	.section	.nv.constant4,"a",@progbits
	.align	8
	.align		8
.nv.constant4:
        /*0000*/ 	.dword	_ZN41_INTERNAL_3f10770e_4_k_cu_152c5a98_1614484cuda3std3__45__cpo5beginE
	.align		8
        /*0008*/ 	.dword	_ZN41_INTERNAL_3f10770e_4_k_cu_152c5a98_1614484cuda3std3__45__cpo3endE
	.align		8
        /*0010*/ 	.dword	_ZN41_INTERNAL_3f10770e_4_k_cu_152c5a98_1614484cuda3std3__45__cpo6cbeginE
	.align		8
        /*0018*/ 	.dword	_ZN41_INTERNAL_3f10770e_4_k_cu_152c5a98_1614484cuda3std3__45__cpo4cendE
	.align		8
        /*0020*/ 	.dword	_ZN41_INTERNAL_3f10770e_4_k_cu_152c5a98_1614484cuda3std3__45__cpo6rbeginE
	.align		8
        /*0028*/ 	.dword	_ZN41_INTERNAL_3f10770e_4_k_cu_152c5a98_1614484cuda3std3__45__cpo4rendE
	.align		8
        /*0030*/ 	.dword	_ZN41_INTERNAL_3f10770e_4_k_cu_152c5a98_1614484cuda3std3__45__cpo7crbeginE
	.align		8
        /*0038*/ 	.dword	_ZN41_INTERNAL_3f10770e_4_k_cu_152c5a98_1614484cuda3std3__45__cpo5crendE
	.align		8
        /*0040*/ 	.dword	_ZN41_INTERNAL_3f10770e_4_k_cu_152c5a98_1614484cuda3std3__443_GLOBAL__N__3f10770e_4_k_cu_152c5a98_1614486ignoreE
	.align		8
        /*0048*/ 	.dword	_ZN41_INTERNAL_3f10770e_4_k_cu_152c5a98_1614484cuda3std3__419piecewise_constructE
	.align		8
        /*0050*/ 	.dword	_ZN41_INTERNAL_3f10770e_4_k_cu_152c5a98_1614484cuda3std3__48in_placeE
	.align		8
        /*0058*/ 	.dword	_ZN41_INTERNAL_3f10770e_4_k_cu_152c5a98_1614484cuda3std3__420unreachable_sentinelE
	.align		8
        /*0060*/ 	.dword	_ZN41_INTERNAL_3f10770e_4_k_cu_152c5a98_1614484cuda3std3__47nulloptE
	.align		8
        /*0068*/ 	.dword	_ZN41_INTERNAL_3f10770e_4_k_cu_152c5a98_1614484cuda3std3__48unexpectE
	.align		8
        /*0070*/ 	.dword	_ZN41_INTERNAL_3f10770e_4_k_cu_152c5a98_1614484cuda3std6ranges3__45__cpo4swapE
	.align		8
        /*0078*/ 	.dword	_ZN41_INTERNAL_3f10770e_4_k_cu_152c5a98_1614484cuda3std6ranges3__45__cpo9iter_moveE
	.align		8
        /*0080*/ 	.dword	_ZN41_INTERNAL_3f10770e_4_k_cu_152c5a98_1614484cuda3std6ranges3__45__cpo5beginE
	.align		8
        /*0088*/ 	.dword	_ZN41_INTERNAL_3f10770e_4_k_cu_152c5a98_1614484cuda3std6ranges3__45__cpo3endE
	.align		8
        /*0090*/ 	.dword	_ZN41_INTERNAL_3f10770e_4_k_cu_152c5a98_1614484cuda3std6ranges3__45__cpo6cbeginE
	.align		8
        /*0098*/ 	.dword	_ZN41_INTERNAL_3f10770e_4_k_cu_152c5a98_1614484cuda3std6ranges3__45__cpo4cendE
	.align		8
        /*00a0*/ 	.dword	_ZN41_INTERNAL_3f10770e_4_k_cu_152c5a98_1614484cuda3std6ranges3__45__cpo7advanceE
	.align		8
        /*00a8*/ 	.dword	_ZN41_INTERNAL_3f10770e_4_k_cu_152c5a98_1614484cuda3std6ranges3__45__cpo9iter_swapE
	.align		8
        /*00b0*/ 	.dword	_ZN41_INTERNAL_3f10770e_4_k_cu_152c5a98_1614484cuda3std6ranges3__45__cpo4nextE
	.align		8
        /*00b8*/ 	.dword	_ZN41_INTERNAL_3f10770e_4_k_cu_152c5a98_1614484cuda3std6ranges3__45__cpo4prevE
	.align		8
        /*00c0*/ 	.dword	_ZN41_INTERNAL_3f10770e_4_k_cu_152c5a98_1614484cuda3std6ranges3__45__cpo4dataE
	.align		8
        /*00c8*/ 	.dword	_ZN41_INTERNAL_3f10770e_4_k_cu_152c5a98_1614484cuda3std6ranges3__45__cpo5cdataE
	.align		8
        /*00d0*/ 	.dword	_ZN41_INTERNAL_3f10770e_4_k_cu_152c5a98_1614484cuda3std6ranges3__45__cpo4sizeE
	.align		8
        /*00d8*/ 	.dword	_ZN41_INTERNAL_3f10770e_4_k_cu_152c5a98_1614484cuda3std6ranges3__45__cpo5ssizeE
	.align		8
        /*00e0*/ 	.dword	_ZN41_INTERNAL_3f10770e_4_k_cu_152c5a98_1614484cuda3std6ranges3__45__cpo8distanceE
	.align		8
        /*00e8*/ 	.dword	_ZN41_INTERNAL_3f10770e_4_k_cu_152c5a98_1614486thrust24THRUST_300001_SM_1000_NS8cuda_cub3parE
	.align		8
        /*00f0*/ 	.dword	_ZN41_INTERNAL_3f10770e_4_k_cu_152c5a98_1614486thrust24THRUST_300001_SM_1000_NS8cuda_cub10par_nosyncE
	.align		8
        /*00f8*/ 	.dword	_ZN41_INTERNAL_3f10770e_4_k_cu_152c5a98_1614486thrust24THRUST_300001_SM_1000_NS6system6detail10sequential3seqE
	.align		8
        /*0100*/ 	.dword	_ZN41_INTERNAL_3f10770e_4_k_cu_152c5a98_1614486thrust24THRUST_300001_SM_1000_NS12placeholders2_1E
	.align		8
        /*0108*/ 	.dword	_ZN41_INTERNAL_3f10770e_4_k_cu_152c5a98_1614486thrust24THRUST_300001_SM_1000_NS12placeholders2_2E
	.align		8
        /*0110*/ 	.dword	_ZN41_INTERNAL_3f10770e_4_k_cu_152c5a98_1614486thrust24THRUST_300001_SM_1000_NS12placeholders2_3E
	.align		8
        /*0118*/ 	.dword	_ZN41_INTERNAL_3f10770e_4_k_cu_152c5a98_1614486thrust24THRUST_300001_SM_1000_NS12placeholders2_4E
	.align		8
        /*0120*/ 	.dword	_ZN41_INTERNAL_3f10770e_4_k_cu_152c5a98_1614486thrust24THRUST_300001_SM_1000_NS12placeholders2_5E
	.align		8
        /*0128*/ 	.dword	_ZN41_INTERNAL_3f10770e_4_k_cu_152c5a98_1614486thrust24THRUST_300001_SM_1000_NS12placeholders2_6E
	.align		8
        /*0130*/ 	.dword	_ZN41_INTERNAL_3f10770e_4_k_cu_152c5a98_1614486thrust24THRUST_300001_SM_1000_NS12placeholders2_7E
	.align		8
        /*0138*/ 	.dword	_ZN41_INTERNAL_3f10770e_4_k_cu_152c5a98_1614486thrust24THRUST_300001_SM_1000_NS12placeholders2_8E
	.align		8
        /*0140*/ 	.dword	_ZN41_INTERNAL_3f10770e_4_k_cu_152c5a98_1614486thrust24THRUST_300001_SM_1000_NS12placeholders2_9E
	.align		8
        /*0148*/ 	.dword	_ZN41_INTERNAL_3f10770e_4_k_cu_152c5a98_1614486thrust24THRUST_300001_SM_1000_NS12placeholders3_10E
	.align		8
        /*0150*/ 	.dword	_ZN41_INTERNAL_3f10770e_4_k_cu_152c5a98_1614486thrust24THRUST_300001_SM_1000_NS3seqE


//--------------------- .text._ZN3cub18CUB_300001_SM_10006detail11EmptyKernelIvEEvv --------------------------
	.section	.text._ZN3cub18CUB_300001_SM_10006detail11EmptyKernelIvEEvv,"ax",@progbits
	.align	128
        .global         _ZN3cub18CUB_300001_SM_10006detail11EmptyKernelIvEEvv
        .type           _ZN3cub18CUB_300001_SM_10006detail11EmptyKernelIvEEvv,@function
        .size           _ZN3cub18CUB_300001_SM_10006detail11EmptyKernelIvEEvv,(.L_x_1 - _ZN3cub18CUB_300001_SM_10006detail11EmptyKernelIvEEvv)
        .other          _ZN3cub18CUB_300001_SM_10006detail11EmptyKernelIvEEvv,@"STO_CUDA_ENTRY STV_DEFAULT"
_ZN3cub18CUB_300001_SM_10006detail11EmptyKernelIvEEvv:
.text._ZN3cub18CUB_300001_SM_10006detail11EmptyKernelIvEEvv:
[----:B------:R-:W-:Y:S01]  /*0000*/  LDC R1, c[0x0][0x37c] ;  /* 0x0000df00ff017b82 */ /* 0x000fe20000000800 */
[----:B------:R-:W-:Y:S05]  /*0010*/  EXIT ;  /* 0x000000000000794d */ /* 0x000fea0003800000 */
.L_x_0:
[----:B------:R-:W-:-:S00]  /*0020*/  BRA `(.L_x_0) ;  /* 0xfffffffc00fc7947 */ /* 0x000fc0000383ffff */
[----:B------:R-:W-:-:S00]  /*0030*/  NOP ;  /* 0x0000000000007918 */ /* 0x000fc00000000000 */
        /* <DEDUP_REMOVED lines=12> */
.L_x_1:


//--------------------- .nv.shared.reserved.0     --------------------------
	.section	.nv.shared.reserved.0,"aw",@nobits
	.weak		__nv_reservedSMEM_offset_0_alias
	.size		__nv_reservedSMEM_offset_0_alias, 0, 64
	.other		__nv_reservedSMEM_offset_0_alias,@"STO_CUDA_RESERVED_SHARED STV_DEFAULT"
__nv_reservedSMEM_offset_0_alias:
	.zero		0
	.zero		64


//--------------------- .nv.global                --------------------------
	.section	.nv.global,"aw",@nobits
.nv.global:
	.type		_ZN41_INTERNAL_3f10770e_4_k_cu_152c5a98_1614486thrust24THRUST_300001_SM_1000_NS3seqE,@object
	.size		_ZN41_INTERNAL_3f10770e_4_k_cu_152c5a98_1614486thrust24THRUST_300001_SM_1000_NS3seqE,(_ZN41_INTERNAL_3f10770e_4_k_cu_152c5a98_1614484cuda3std3__48in_placeE - _ZN41_INTERNAL_3f10770e_4_k_cu_152c5a98_1614486thrust24THRUST_300001_SM_1000_NS3seqE)
_ZN41_INTERNAL_3f10770e_4_k_cu_152c5a98_1614486thrust24THRUST_300001_SM_1000_NS3seqE:
	.zero		1
	.type		_ZN41_INTERNAL_3f10770e_4_k_cu_152c5a98_1614484cuda3std3__48in_placeE,@object
	.size		_ZN41_INTERNAL_3f10770e_4_k_cu_152c5a98_1614484cuda3std3__48in_placeE,(_ZN41_INTERNAL_3f10770e_4_k_cu_152c5a98_1614484cuda3std6ranges3__45__cpo4sizeE - _ZN41_INTERNAL_3f10770e_4_k_cu_152c5a98_1614484cuda3std3__48in_placeE)
_ZN41_INTERNAL_3f10770e_4_k_cu_152c5a98_1614484cuda3std3__48in_placeE:
	.zero		1
	.type		_ZN41_INTERNAL_3f10770e_4_k_cu_152c5a98_1614484cuda3std6ranges3__45__cpo4sizeE,@object
	.size		_ZN41_INTERNAL_3f10770e_4_k_cu_152c5a98_1614484cuda3std6ranges3__45__cpo4sizeE,(_ZN41_INTERNAL_3f10770e_4_k_cu_152c5a98_1614486thrust24THRUST_300001_SM_1000_NS12placeholders2_3E - _ZN41_INTERNAL_3f10770e_4_k_cu_152c5a98_1614484cuda3std6ranges3__45__cpo4sizeE)
_ZN41_INTERNAL_3f10770e_4_k_cu_152c5a98_1614484cuda3std6ranges3__45__cpo4sizeE:
	.zero		1
	.type		_ZN41_INTERNAL_3f10770e_4_k_cu_152c5a98_1614486thrust24THRUST_300001_SM_1000_NS12placeholders2_3E,@object
	.size		_ZN41_INTERNAL_3f10770e_4_k_cu_152c5a98_1614486thrust24THRUST_300001_SM_1000_NS12placeholders2_3E,(_ZN41_INTERNAL_3f10770e_4_k_cu_152c5a98_1614484cuda3std3__45__cpo6cbeginE - _ZN41_INTERNAL_3f10770e_4_k_cu_152c5a98_1614486thrust24THRUST_300001_SM_1000_NS12placeholders2_3E)
_ZN41_INTERNAL_3f10770e_4_k_cu_152c5a98_1614486thrust24THRUST_300001_SM_1000_NS12placeholders2_3E:
	.zero		1
	.type		_ZN41_INTERNAL_3f10770e_4_k_cu_152c5a98_1614484cuda3std3__45__cpo6cbeginE,@object
	.size		_ZN41_INTERNAL_3f10770e_4_k_cu_152c5a98_1614484cuda3std3__45__cpo6cbeginE,(_ZN41_INTERNAL_3f10770e_4_k_cu_152c5a98_1614484cuda3std6ranges3__45__cpo6cbeginE - _ZN41_INTERNAL_3f10770e_4_k_cu_152c5a98_1614484cuda3std3__45__cpo6cbeginE)
_ZN41_INTERNAL_3f10770e_4_k_cu_152c5a98_1614484cuda3std3__45__cpo6cbeginE:
	.zero		1
	.type		_ZN41_INTERNAL_3f10770e_4_k_cu_152c5a98_1614484cuda3std6ranges3__45__cpo6cbeginE,@object
	.size		_ZN41_INTERNAL_3f10770e_4_k_cu_152c5a98_1614484cuda3std6ranges3__45__cpo6cbeginE,(_ZN41_INTERNAL_3f10770e_4_k_cu_152c5a98_1614486thrust24THRUST_300001_SM_1000_NS12placeholders2_7E - _ZN41_INTERNAL_3f10770e_4_k_cu_152c5a98_1614484cuda3std6ranges3__45__cpo6cbeginE)
_ZN41_INTERNAL_3f10770e_4_k_cu_152c5a98_1614484cuda3std6ranges3__45__cpo6cbeginE:
	.zero		1
	.type		_ZN41_INTERNAL_3f10770e_4_k_cu_152c5a98_1614486thrust24THRUST_300001_SM_1000_NS12placeholders2_7E,@object
	.size		_ZN41_INTERNAL_3f10770e_4_k_cu_152c5a98_1614486thrust24THRUST_300001_SM_1000_NS12placeholders2_7E,(_ZN41_INTERNAL_3f10770e_4_k_cu_152c5a98_1614484cuda3std3__45__cpo7crbeginE - _ZN41_INTERNAL_3f10770e_4_k_cu_152c5a98_1614486thrust24THRUST_300001_SM_1000_NS12placeholders2_7E)
_ZN41_INTERNAL_3f10770e_4_k_cu_152c5a98_1614486thrust24THRUST_300001_SM_1000_NS12placeholders2_7E:
	.zero		1
	.type		_ZN41_INTERNAL_3f10770e_4_k_cu_152c5a98_1614484cuda3std3__45__cpo7crbeginE,@object
	.size		_ZN41_INTERNAL_3f10770e_4_k_cu_152c5a98_1614484cuda3std3__45__cpo7crbeginE,(_ZN41_INTERNAL_3f10770e_4_k_cu_152c5a98_1614484cuda3std6ranges3__45__cpo4nextE - _ZN41_INTERNAL_3f10770e_4_k_cu_152c5a98_1614484cuda3std3__45__cpo7crbeginE)
_ZN41_INTERNAL_3f10770e_4_k_cu_152c5a98_1614484cuda3std3__45__cpo7crbeginE:
	.zero		1
	.type		_ZN41_INTERNAL_3f10770e_4_k_cu_152c5a98_1614484cuda3std6ranges3__45__cpo4nextE,@object
	.size		_ZN41_INTERNAL_3f10770e_4_k_cu_152c5a98_1614484cuda3std6ranges3__45__cpo4nextE,(_ZN41_INTERNAL_3f10770e_4_k_cu_152c5a98_1614484cuda3std6ranges3__45__cpo4swapE - _ZN41_INTERNAL_3f10770e_4_k_cu_152c5a98_1614484cuda3std6ranges3__45__cpo4nextE)
_ZN41_INTERNAL_3f10770e_4_k_cu_152c5a98_1614484cuda3std6ranges3__45__cpo4nextE:
	.zero		1
	.type		_ZN41_INTERNAL_3f10770e_4_k_cu_152c5a98_1614484cuda3std6ranges3__45__cpo4swapE,@object
	.size		_ZN41_INTERNAL_3f10770e_4_k_cu_152c5a98_1614484cuda3std6ranges3__45__cpo4swapE,(_ZN41_INTERNAL_3f10770e_4_k_cu_152c5a98_1614486thrust24THRUST_300001_SM_1000_NS8cuda_cub10par_nosyncE - _ZN41_INTERNAL_3f10770e_4_k_cu_152c5a98_1614484cuda3std6ranges3__45__cpo4swapE)
_ZN41_INTERNAL_3f10770e_4_k_cu_152c5a98_1614484cuda3std6ranges3__45__cpo4swapE:
	.zero		1
	.type		_ZN41_INTERNAL_3f10770e_4_k_cu_152c5a98_1614486thrust24THRUST_300001_SM_1000_NS8cuda_cub10par_nosyncE,@object
	.size		_ZN41_INTERNAL_3f10770e_4_k_cu_152c5a98_1614486thrust24THRUST_300001_SM_1000_NS8cuda_cub10par_nosyncE,(_ZN41_INTERNAL_3f10770e_4_k_cu_152c5a98_1614486thrust24THRUST_300001_SM_1000_NS12placeholders2_9E - _ZN41_INTERNAL_3f10770e_4_k_cu_152c5a98_1614486thrust24THRUST_300001_SM_1000_NS8cuda_cub10par_nosyncE)
_ZN41_INTERNAL_3f10770e_4_k_cu_152c5a98_1614486thrust24THRUST_300001_SM_1000_NS8cuda_cub10par_nosyncE:
	.zero		1
	.type		_ZN41_INTERNAL_3f10770e_4_k_cu_152c5a98_1614486thrust24THRUST_300001_SM_1000_NS12placeholders2_9E,@object
	.size		_ZN41_INTERNAL_3f10770e_4_k_cu_152c5a98_1614486thrust24THRUST_300001_SM_1000_NS12placeholders2_9E,(_ZN41_INTERNAL_3f10770e_4_k_cu_152c5a98_1614484cuda3std3__443_GLOBAL__N__3f10770e_4_k_cu_152c5a98_1614486ignoreE - _ZN41_INTERNAL_3f10770e_4_k_cu_152c5a98_1614486thrust24THRUST_300001_SM_1000_NS12placeholders2_9E)
_ZN41_INTERNAL_3f10770e_4_k_cu_152c5a98_1614486thrust24THRUST_300001_SM_1000_NS12placeholders2_9E:
	.zero		1
	.type		_ZN41_INTERNAL_3f10770e_4_k_cu_152c5a98_1614484cuda3std3__443_GLOBAL__N__3f10770e_4_k_cu_152c5a98_1614486ignoreE,@object
	.size		_ZN41_INTERNAL_3f10770e_4_k_cu_152c5a98_1614484cuda3std3__443_GLOBAL__N__3f10770e_4_k_cu_152c5a98_1614486ignoreE,(_ZN41_INTERNAL_3f10770e_4_k_cu_152c5a98_1614484cuda3std6ranges3__45__cpo4dataE - _ZN41_INTERNAL_3f10770e_4_k_cu_152c5a98_1614484cuda3std3__443_GLOBAL__N__3f10770e_4_k_cu_152c5a98_1614486ignoreE)
_ZN41_INTERNAL_3f10770e_4_k_cu_152c5a98_1614484cuda3std3__443_GLOBAL__N__3f10770e_4_k_cu_152c5a98_1614486ignoreE:
	.zero		1
	.type		_ZN41_INTERNAL_3f10770e_4_k_cu_152c5a98_1614484cuda3std6ranges3__45__cpo4dataE,@object
	.size		_ZN41_INTERNAL_3f10770e_4_k_cu_152c5a98_1614484cuda3std6ranges3__45__cpo4dataE,(_ZN41_INTERNAL_3f10770e_4_k_cu_152c5a98_1614486thrust24THRUST_300001_SM_1000_NS12placeholders2_1E - _ZN41_INTERNAL_3f10770e_4_k_cu_152c5a98_1614484cuda3std6ranges3__45__cpo4dataE)
_ZN41_INTERNAL_3f10770e_4_k_cu_152c5a98_1614484cuda3std6ranges3__45__cpo4dataE:
	.zero		1
	.type		_ZN41_INTERNAL_3f10770e_4_k_cu_152c5a98_1614486thrust24THRUST_300001_SM_1000_NS12placeholders2_1E,@object
	.size		_ZN41_INTERNAL_3f10770e_4_k_cu_152c5a98_1614486thrust24THRUST_300001_SM_1000_NS12placeholders2_1E,(_ZN41_INTERNAL_3f10770e_4_k_cu_152c5a98_1614484cuda3std3__45__cpo5beginE - _ZN41_INTERNAL_3f10770e_4_k_cu_152c5a98_1614486thrust24THRUST_300001_SM_1000_NS12placeholders2_1E)
_ZN41_INTERNAL_3f10770e_4_k_cu_152c5a98_1614486thrust24THRUST_300001_SM_1000_NS12placeholders2_1E:
	.zero		1
	.type		_ZN41_INTERNAL_3f10770e_4_k_cu_152c5a98_1614484cuda3std3__45__cpo5beginE,@object
	.size		_ZN41_INTERNAL_3f10770e_4_k_cu_152c5a98_1614484cuda3std3__45__cpo5beginE,(_ZN41_INTERNAL_3f10770e_4_k_cu_152c5a98_1614484cuda3std6ranges3__45__cpo5beginE - _ZN41_INTERNAL_3f10770e_4_k_cu_152c5a98_1614484cuda3std3__45__cpo5beginE)
_ZN41_INTERNAL_3f10770e_4_k_cu_152c5a98_1614484cuda3std3__45__cpo5beginE:
	.zero		1
	.type		_ZN41_INTERNAL_3f10770e_4_k_cu_152c5a98_1614484cuda3std6ranges3__45__cpo5beginE,@object
	.size		_ZN41_INTERNAL_3f10770e_4_k_cu_152c5a98_1614484cuda3std6ranges3__45__cpo5beginE,(_ZN41_INTERNAL_3f10770e_4_k_cu_152c5a98_1614486thrust24THRUST_300001_SM_1000_NS12placeholders2_5E - _ZN41_INTERNAL_3f10770e_4_k_cu_152c5a98_1614484cuda3std6ranges3__45__cpo5beginE)
_ZN41_INTERNAL_3f10770e_4_k_cu_152c5a98_1614484cuda3std6ranges3__45__cpo5beginE:
	.zero		1
	.type		_ZN41_INTERNAL_3f10770e_4_k_cu_152c5a98_1614486thrust24THRUST_300001_SM_1000_NS12placeholders2_5E,@object
	.size		_ZN41_INTERNAL_3f10770e_4_k_cu_152c5a98_1614486thrust24THRUST_300001_SM_1000_NS12placeholders2_5E,(_ZN41_INTERNAL_3f10770e_4_k_cu_152c5a98_1614484cuda3std3__45__cpo6rbeginE - _ZN41_INTERNAL_3f10770e_4_k_cu_152c5a98_1614486thrust24THRUST_300001_SM_1000_NS12placeholders2_5E)
_ZN41_INTERNAL_3f10770e_4_k_cu_152c5a98_1614486thrust24THRUST_300001_SM_1000_NS12placeholders2_5E:
	.zero		1
	.type		_ZN41_INTERNAL_3f10770e_4_k_cu_152c5a98_1614484cuda3std3__45__cpo6rbeginE,@object
	.size		_ZN41_INTERNAL_3f10770e_4_k_cu_152c5a98_1614484cuda3std3__45__cpo6rbeginE,(_ZN41_INTERNAL_3f10770e_4_k_cu_152c5a98_1614484cuda3std6ranges3__45__cpo7advanceE - _ZN41_INTERNAL_3f10770e_4_k_cu_152c5a98_1614484cuda3std3__45__cpo6rbeginE)
_ZN41_INTERNAL_3f10770e_4_k_cu_152c5a98_1614484cuda3std3__45__cpo6rbeginE:
	.zero		1
	.type		_ZN41_INTERNAL_3f10770e_4_k_cu_152c5a98_1614484cuda3std6ranges3__45__cpo7advanceE,@object
	.size		_ZN41_INTERNAL_3f10770e_4_k_cu_152c5a98_1614484cuda3std6ranges3__45__cpo7advanceE,(_ZN41_INTERNAL_3f10770e_4_k_cu_152c5a98_1614484cuda3std3__47nulloptE - _ZN41_INTERNAL_3f10770e_4_k_cu_152c5a98_1614484cuda3std6ranges3__45__cpo7advanceE)
_ZN41_INTERNAL_3f10770e_4_k_cu_152c5a98_1614484cuda3std6ranges3__45__cpo7advanceE:
	.zero		1
	.type		_ZN41_INTERNAL_3f10770e_4_k_cu_152c5a98_1614484cuda3std3__47nulloptE,@object
	.size		_ZN41_INTERNAL_3f10770e_4_k_cu_152c5a98_1614484cuda3std3__47nulloptE,(_ZN41_INTERNAL_3f10770e_4_k_cu_152c5a98_1614484cuda3std6ranges3__45__cpo8distanceE - _ZN41_INTERNAL_3f10770e_4_k_cu_152c5a98_1614484cuda3std3__47nulloptE)
_ZN41_INTERNAL_3f10770e_4_k_cu_152c5a98_1614484cuda3std3__47nulloptE:
	.zero		1
	.type		_ZN41_INTERNAL_3f10770e_4_k_cu_152c5a98_1614484cuda3std6ranges3__45__cpo8distanceE,@object
	.size		_ZN41_INTERNAL_3f10770e_4_k_cu_152c5a98_1614484cuda3std6ranges3__45__cpo8distanceE,(_ZN41_INTERNAL_3f10770e_4_k_cu_152c5a98_1614486thrust24THRUST_300001_SM_1000_NS12placeholders3_10E - _ZN41_INTERNAL_3f10770e_4_k_cu_152c5a98_1614484cuda3std6ranges3__45__cpo8distanceE)
_ZN41_INTERNAL_3f10770e_4_k_cu_152c5a98_1614484cuda3std6ranges3__45__cpo8distanceE:
	.zero		1
	.type		_ZN41_INTERNAL_3f10770e_4_k_cu_152c5a98_1614486thrust24THRUST_300001_SM_1000_NS12placeholders3_10E,@object
	.size		_ZN41_INTERNAL_3f10770e_4_k_cu_152c5a98_1614486thrust24THRUST_300001_SM_1000_NS12placeholders3_10E,(_ZN41_INTERNAL_3f10770e_4_k_cu_152c5a98_1614484cuda3std3__419piecewise_constructE - _ZN41_INTERNAL_3f10770e_4_k_cu_152c5a98_1614486thrust24THRUST_300001_SM_1000_NS12placeholders3_10E)
_ZN41_INTERNAL_3f10770e_4_k_cu_152c5a98_1614486thrust24THRUST_300001_SM_1000_NS12placeholders3_10E:
	.zero		1
	.type		_ZN41_INTERNAL_3f10770e_4_k_cu_152c5a98_1614484cuda3std3__419piecewise_constructE,@object
	.size		_ZN41_INTERNAL_3f10770e_4_k_cu_152c5a98_1614484cuda3std3__419piecewise_constructE,(_ZN41_INTERNAL_3f10770e_4_k_cu_152c5a98_1614484cuda3std6ranges3__45__cpo5cdataE - _ZN41_INTERNAL_3f10770e_4_k_cu_152c5a98_1614484cuda3std3__419piecewise_constructE)
_ZN41_INTERNAL_3f10770e_4_k_cu_152c5a98_1614484cuda3std3__419piecewise_constructE:
	.zero		1
	.type		_ZN41_INTERNAL_3f10770e_4_k_cu_152c5a98_1614484cuda3std6ranges3__45__cpo5cdataE,@object
	.size		_ZN41_INTERNAL_3f10770e_4_k_cu_152c5a98_1614484cuda3std6ranges3__45__cpo5cdataE,(_ZN41_INTERNAL_3f10770e_4_k_cu_152c5a98_1614486thrust24THRUST_300001_SM_1000_NS12placeholders2_2E - _ZN41_INTERNAL_3f10770e_4_k_cu_152c5a98_1614484cuda3std6ranges3__45__cpo5cdataE)
_ZN41_INTERNAL_3f10770e_4_k_cu_152c5a98_1614484cuda3std6ranges3__45__cpo5cdataE:
	.zero		1
	.type		_ZN41_INTERNAL_3f10770e_4_k_cu_152c5a98_1614486thrust24THRUST_300001_SM_1000_NS12placeholders2_2E,@object
	.size		_ZN41_INTERNAL_3f10770e_4_k_cu_152c5a98_1614486thrust24THRUST_300001_SM_1000_NS12placeholders2_2E,(_ZN41_INTERNAL_3f10770e_4_k_cu_152c5a98_1614484cuda3std3__45__cpo3endE - _ZN41_INTERNAL_3f10770e_4_k_cu_152c5a98_1614486thrust24THRUST_300001_SM_1000_NS12placeholders2_2E)
_ZN41_INTERNAL_3f10770e_4_k_cu_152c5a98_1614486thrust24THRUST_300001_SM_1000_NS12placeholders2_2E:
	.zero		1
	.type		_ZN41_INTERNAL_3f10770e_4_k_cu_152c5a98_1614484cuda3std3__45__cpo3endE,@object
	.size		_ZN41_INTERNAL_3f10770e_4_k_cu_152c5a98_1614484cuda3std3__45__cpo3endE,(_ZN41_INTERNAL_3f10770e_4_k_cu_152c5a98_1614484cuda3std6ranges3__45__cpo3endE - _ZN41_INTERNAL_3f10770e_4_k_cu_152c5a98_1614484cuda3std3__45__cpo3endE)
_ZN41_INTERNAL_3f10770e_4_k_cu_152c5a98_1614484cuda3std3__45__cpo3endE:
	.zero		1
	.type		_ZN41_INTERNAL_3f10770e_4_k_cu_152c5a98_1614484cuda3std6ranges3__45__cpo3endE,@object
	.size		_ZN41_INTERNAL_3f10770e_4_k_cu_152c5a98_1614484cuda3std6ranges3__45__cpo3endE,(_ZN41_INTERNAL_3f10770e_4_k_cu_152c5a98_1614486thrust24THRUST_300001_SM_1000_NS12placeholders2_6E - _ZN41_INTERNAL_3f10770e_4_k_cu_152c5a98_1614484cuda3std6ranges3__45__cpo3endE)
_ZN41_INTERNAL_3f10770e_4_k_cu_152c5a98_1614484cuda3std6ranges3__45__cpo3endE:
	.zero		1
	.type		_ZN41_INTERNAL_3f10770e_4_k_cu_152c5a98_1614486thrust24THRUST_300001_SM_1000_NS12placeholders2_6E,@object
	.size		_ZN41_INTERNAL_3f10770e_4_k_cu_152c5a98_1614486thrust24THRUST_300001_SM_1000_NS12placeholders2_6E,(_ZN41_INTERNAL_3f10770e_4_k_cu_152c5a98_1614484cuda3std3__45__cpo4rendE - _ZN41_INTERNAL_3f10770e_4_k_cu_152c5a98_1614486thrust24THRUST_300001_SM_1000_NS12placeholders2_6E)
_ZN41_INTERNAL_3f10770e_4_k_cu_152c5a98_1614486thrust24THRUST_300001_SM_1000_NS12placeholders2_6E:
	.zero		1
	.type		_ZN41_INTERNAL_3f10770e_4_k_cu_152c5a98_1614484cuda3std3__45__cpo4rendE,@object
	.size		_ZN41_INTERNAL_3f10770e_4_k_cu_152c5a98_1614484cuda3std3__45__cpo4rendE,(_ZN41_INTERNAL_3f10770e_4_k_cu_152c5a98_1614484cuda3std6ranges3__45__cpo9iter_swapE - _ZN41_INTERNAL_3f10770e_4_k_cu_152c5a98_1614484cuda3std3__45__cpo4rendE)
_ZN41_INTERNAL_3f10770e_4_k_cu_152c5a98_1614484cuda3std3__45__cpo4rendE:
	.zero		1
	.type		_ZN41_INTERNAL_3f10770e_4_k_cu_152c5a98_1614484cuda3std6ranges3__45__cpo9iter_swapE,@object
	.size		_ZN41_INTERNAL_3f10770e_4_k_cu_152c5a98_1614484cuda3std6ranges3__45__cpo9iter_swapE,(_ZN41_INTERNAL_3f10770e_4_k_cu_152c5a98_1614484cuda3std3__48unexpectE - _ZN41_INTERNAL_3f10770e_4_k_cu_152c5a98_1614484cuda3std6ranges3__45__cpo9iter_swapE)
_ZN41_INTERNAL_3f10770e_4_k_cu_152c5a98_1614484cuda3std6ranges3__45__cpo9iter_swapE:
	.zero		1
	.type		_ZN41_INTERNAL_3f10770e_4_k_cu_152c5a98_1614484cuda3std3__48unexpectE,@object
	.size		_ZN41_INTERNAL_3f10770e_4_k_cu_152c5a98_1614484cuda3std3__48unexpectE,(_ZN41_INTERNAL_3f10770e_4_k_cu_152c5a98_1614486thrust24THRUST_300001_SM_1000_NS8cuda_cub3parE - _ZN41_INTERNAL_3f10770e_4_k_cu_152c5a98_1614484cuda3std3__48unexpectE)
_ZN41_INTERNAL_3f10770e_4_k_cu_152c5a98_1614484cuda3std3__48unexpectE:
	.zero		1
	.type		_ZN41_INTERNAL_3f10770e_4_k_cu_152c5a98_1614486thrust24THRUST_300001_SM_1000_NS8cuda_cub3parE,@object
	.size		_ZN41_INTERNAL_3f10770e_4_k_cu_152c5a98_1614486thrust24THRUST_300001_SM_1000_NS8cuda_cub3parE,(_ZN41_INTERNAL_3f10770e_4_k_cu_152c5a98_1614486thrust24THRUST_300001_SM_1000_NS12placeholders2_4E - _ZN41_INTERNAL_3f10770e_4_k_cu_152c5a98_1614486thrust24THRUST_300001_SM_1000_NS8cuda_cub3parE)
_ZN41_INTERNAL_3f10770e_4_k_cu_152c5a98_1614486thrust24THRUST_300001_SM_1000_NS8cuda_cub3parE:
	.zero		1
	.type		_ZN41_INTERNAL_3f10770e_4_k_cu_152c5a98_1614486thrust24THRUST_300001_SM_1000_NS12placeholders2_4E,@object
	.size		_ZN41_INTERNAL_3f10770e_4_k_cu_152c5a98_1614486thrust24THRUST_300001_SM_1000_NS12placeholders2_4E,(_ZN41_INTERNAL_3f10770e_4_k_cu_152c5a98_1614484cuda3std3__45__cpo4cendE - _ZN41_INTERNAL_3f10770e_4_k_cu_152c5a98_1614486thrust24THRUST_300001_SM_1000_NS12placeholders2_4E)
_ZN41_INTERNAL_3f10770e_4_k_cu_152c5a98_1614486thrust24THRUST_300001_SM_1000_NS12placeholders2_4E:
	.zero		1
	.type		_ZN41_INTERNAL_3f10770e_4_k_cu_152c5a98_1614484cuda3std3__45__cpo4cendE,@object
	.size		_ZN41_INTERNAL_3f10770e_4_k_cu_152c5a98_1614484cuda3std3__45__cpo4cendE,(_ZN41_INTERNAL_3f10770e_4_k_cu_152c5a98_1614484cuda3std6ranges3__45__cpo4cendE - _ZN41_INTERNAL_3f10770e_4_k_cu_152c5a98_1614484cuda3std3__45__cpo4cendE)
_ZN41_INTERNAL_3f10770e_4_k_cu_152c5a98_1614484cuda3std3__45__cpo4cendE:
	.zero		1
	.type		_ZN41_INTERNAL_3f10770e_4_k_cu_152c5a98_1614484cuda3std6ranges3__45__cpo4cendE,@object
	.size		_ZN41_INTERNAL_3f10770e_4_k_cu_152c5a98_1614484cuda3std6ranges3__45__cpo4cendE,(_ZN41_INTERNAL_3f10770e_4_k_cu_152c5a98_1614484cuda3std3__420unreachable_sentinelE - _ZN41_INTERNAL_3f10770e_4_k_cu_152c5a98_1614484cuda3std6ranges3__45__cpo4cendE)
_ZN41_INTERNAL_3f10770e_4_k_cu_152c5a98_1614484cuda3std6ranges3__45__cpo4cendE:
	.zero		1
	.type		_ZN41_INTERNAL_3f10770e_4_k_cu_152c5a98_1614484cuda3std3__420unreachable_sentinelE,@object
	.size		_ZN41_INTERNAL_3f10770e_4_k_cu_152c5a98_1614484cuda3std3__420unreachable_sentinelE,(_ZN41_INTERNAL_3f10770e_4_k_cu_152c5a98_1614484cuda3std6ranges3__45__cpo5ssizeE - _ZN41_INTERNAL_3f10770e_4_k_cu_152c5a98_1614484cuda3std3__420unreachable_sentinelE)
_ZN41_INTERNAL_3f10770e_4_k_cu_152c5a98_1614484cuda3std3__420unreachable_sentinelE:
	.zero		1
	.type		_ZN41_INTERNAL_3f10770e_4_k_cu_152c5a98_1614484cuda3std6ranges3__45__cpo5ssizeE,@object
	.size		_ZN41_INTERNAL_3f10770e_4_k_cu_152c5a98_1614484cuda3std6ranges3__45__cpo5ssizeE,(_ZN41_INTERNAL_3f10770e_4_k_cu_152c5a98_1614486thrust24THRUST_300001_SM_1000_NS12placeholders2_8E - _ZN41_INTERNAL_3f10770e_4_k_cu_152c5a98_1614484cuda3std6ranges3__45__cpo5ssizeE)
_ZN41_INTERNAL_3f10770e_4_k_cu_152c5a98_1614484cuda3std6ranges3__45__cpo5ssizeE:
	.zero		1
	.type		_ZN41_INTERNAL_3f10770e_4_k_cu_152c5a98_1614486thrust24THRUST_300001_SM_1000_NS12placeholders2_8E,@object
	.size		_ZN41_INTERNAL_3f10770e_4_k_cu_152c5a98_1614486thrust24THRUST_300001_SM_1000_NS12placeholders2_8E,(_ZN41_INTERNAL_3f10770e_4_k_cu_152c5a98_1614484cuda3std3__45__cpo5crendE - _ZN41_INTERNAL_3f10770e_4_k_cu_152c5a98_1614486thrust24THRUST_300001_SM_1000_NS12placeholders2_8E)
_ZN41_INTERNAL_3f10770e_4_k_cu_152c5a98_1614486thrust24THRUST_300001_SM_1000_NS12placeholders2_8E:
	.zero		1
	.type		_ZN41_INTERNAL_3f10770e_4_k_cu_152c5a98_1614484cuda3std3__45__cpo5crendE,@object
	.size		_ZN41_INTERNAL_3f10770e_4_k_cu_152c5a98_1614484cuda3std3__45__cpo5crendE,(_ZN41_INTERNAL_3f10770e_4_k_cu_152c5a98_1614484cuda3std6ranges3__45__cpo4prevE - _ZN41_INTERNAL_3f10770e_4_k_cu_152c5a98_1614484cuda3std3__45__cpo5crendE)
_ZN41_INTERNAL_3f10770e_4_k_cu_152c5a98_1614484cuda3std3__45__cpo5crendE:
	.zero		1
	.type		_ZN41_INTERNAL_3f10770e_4_k_cu_152c5a98_1614484cuda3std6ranges3__45__cpo4prevE,@object
	.size		_ZN41_INTERNAL_3f10770e_4_k_cu_152c5a98_1614484cuda3std6ranges3__45__cpo4prevE,(_ZN41_INTERNAL_3f10770e_4_k_cu_152c5a98_1614484cuda3std6ranges3__45__cpo9iter_moveE - _ZN41_INTERNAL_3f10770e_4_k_cu_152c5a98_1614484cuda3std6ranges3__45__cpo4prevE)
_ZN41_INTERNAL_3f10770e_4_k_cu_152c5a98_1614484cuda3std6ranges3__45__cpo4prevE:
	.zero		1
	.type		_ZN41_INTERNAL_3f10770e_4_k_cu_152c5a98_1614484cuda3std6ranges3__45__cpo9iter_moveE,@object
	.size		_ZN41_INTERNAL_3f10770e_4_k_cu_152c5a98_1614484cuda3std6ranges3__45__cpo9iter_moveE,(_ZN41_INTERNAL_3f10770e_4_k_cu_152c5a98_1614486thrust24THRUST_300001_SM_1000_NS6system6detail10sequential3seqE - _ZN41_INTERNAL_3f10770e_4_k_cu_152c5a98_1614484cuda3std6ranges3__45__cpo9iter_moveE)
_ZN41_INTERNAL_3f10770e_4_k_cu_152c5a98_1614484cuda3std6ranges3__45__cpo9iter_moveE:
	.zero		1
	.type		_ZN41_INTERNAL_3f10770e_4_k_cu_152c5a98_1614486thrust24THRUST_300001_SM_1000_NS6system6detail10sequential3seqE,@object
	.size		_ZN41_INTERNAL_3f10770e_4_k_cu_152c5a98_1614486thrust24THRUST_300001_SM_1000_NS6system6detail10sequential3seqE,(.L_31 - _ZN41_INTERNAL_3f10770e_4_k_cu_152c5a98_1614486thrust24THRUST_300001_SM_1000_NS6system6detail10sequential3seqE)
_ZN41_INTERNAL_3f10770e_4_k_cu_152c5a98_1614486thrust24THRUST_300001_SM_1000_NS6system6detail10sequential3seqE:
	.zero		1
.L_31:


//--------------------- .nv.constant0._ZN3cub18CUB_300001_SM_10006detail11EmptyKernelIvEEvv --------------------------
	.section	.nv.constant0._ZN3cub18CUB_300001_SM_10006detail11EmptyKernelIvEEvv,"a",@progbits
	.sectionflags	@""
	.align	4
.nv.constant0._ZN3cub18CUB_300001_SM_10006detail11EmptyKernelIvEEvv:
	.zero		896


//--------------------- SYMBOLS --------------------------

	.type		.nv.reservedSmem.offset0,@object
	.size		.nv.reservedSmem.offset0,0x4
